//
// Generated by NVIDIA NVVM Compiler
//
// Compiler Build ID: CL-36424714
// Cuda compilation tools, release 13.0, V13.0.88
// Based on NVVM 20.0.0
//

.version 9.0
.target sm_100
.address_size 64

	// .globl	_Z15multiply_kernelP10NumberPairPti

.visible .entry _Z15multiply_kernelP10NumberPairPti(
	.param .u64 .ptr .align 1 _Z15multiply_kernelP10NumberPairPti_param_0,
	.param .u64 .ptr .align 1 _Z15multiply_kernelP10NumberPairPti_param_1,
	.param .u32 _Z15multiply_kernelP10NumberPairPti_param_2
)
{
	.reg .pred 	%p<2>;
	.reg .b16 	%rs<77>;
	.reg .b32 	%r<6>;
	.reg .b64 	%rd<8>;

	ld.param.u64 	%rd1, [_Z15multiply_kernelP10NumberPairPti_param_0];
	ld.param.u64 	%rd2, [_Z15multiply_kernelP10NumberPairPti_param_1];
	ld.param.u32 	%r2, [_Z15multiply_kernelP10NumberPairPti_param_2];
	mov.u32 	%r3, %ctaid.x;
	mov.u32 	%r4, %ntid.x;
	mov.u32 	%r5, %tid.x;
	mad.lo.s32 	%r1, %r3, %r4, %r5;
	setp.ge.s32 	%p1, %r1, %r2;
	@%p1 bra 	$L__BB0_2;
	cvta.to.global.u64 	%rd3, %rd1;
	cvta.to.global.u64 	%rd4, %rd2;
	mul.wide.s32 	%rd5, %r1, 2;
	add.s64 	%rd6, %rd3, %rd5;
	ld.global.u8 	%rs1, [%rd6];
	ld.global.u8 	%rs2, [%rd6+1];
	and.b16  	%rs3, %rs1, 15;
	shr.u16 	%rs4, %rs1, 4;
	and.b16  	%rs5, %rs2, 8;
	and.b16  	%rs6, %rs2, 15;
	shr.u16 	%rs7, %rs2, 4;
	and.b16  	%rs8, %rs2, 1;
	and.b16  	%rs9, %rs8, %rs1;
	shr.u16 	%rs10, %rs3, 1;
	and.b16  	%rs11, %rs10, %rs8;
	shr.u16 	%rs12, %rs2, 1;
	and.b16  	%rs13, %rs12, 1;
	and.b16  	%rs14, %rs13, %rs1;
	or.b16  	%rs15, %rs14, %rs11;
	shl.b16 	%rs16, %rs15, 1;
	or.b16  	%rs17, %rs16, %rs9;
	shr.u16 	%rs18, %rs3, 2;
	and.b16  	%rs19, %rs18, %rs8;
	and.b16  	%rs20, %rs6, %rs3;
	shr.u16 	%rs21, %rs20, 1;
	and.b16  	%rs22, %rs21, 1;
	or.b16  	%rs23, %rs22, %rs19;
	shr.u16 	%rs24, %rs2, 2;
	and.b16  	%rs25, %rs24, 1;
	and.b16  	%rs26, %rs25, %rs1;
	or.b16  	%rs27, %rs23, %rs26;
	shl.b16 	%rs28, %rs27, 2;
	or.b16  	%rs29, %rs17, %rs28;
	shr.u16 	%rs30, %rs3, 3;
	and.b16  	%rs31, %rs30, %rs8;
	and.b16  	%rs32, %rs13, %rs18;
	or.b16  	%rs33, %rs32, %rs31;
	and.b16  	%rs34, %rs25, %rs10;
	or.b16  	%rs35, %rs33, %rs34;
	shr.u16 	%rs36, %rs5, 3;
	and.b16  	%rs37, %rs36, %rs1;
	or.b16  	%rs38, %rs35, %rs37;
	shl.b16 	%rs39, %rs38, 3;
	or.b16  	%rs40, %rs29, %rs39;
	and.b16  	%rs41, %rs12, %rs30;
	shr.u16 	%rs42, %rs20, 2;
	and.b16  	%rs43, %rs42, 1;
	and.b16  	%rs44, %rs36, %rs10;
	and.b16  	%rs45, %rs24, %rs30;
	and.b16  	%rs46, %rs36, %rs18;
	shr.u16 	%rs47, %rs20, 3;
	or.b16  	%rs48, %rs44, %rs41;
	and.b16  	%rs49, %rs48, %rs42;
	or.b16  	%rs50, %rs41, %rs43;
	or.b16  	%rs51, %rs50, %rs44;
	shl.b16 	%rs52, %rs51, 4;
	xor.b16  	%rs53, %rs45, %rs46;
	xor.b16  	%rs54, %rs53, %rs49;
	shl.b16 	%rs55, %rs54, 5;
	not.b16 	%rs56, %rs42;
	and.b16  	%rs57, %rs47, %rs56;
	not.b16 	%rs58, %rs47;
	and.b16  	%rs59, %rs42, %rs58;
	and.b16  	%rs60, %rs59, %rs48;
	or.b16  	%rs61, %rs60, %rs57;
	shl.b16 	%rs62, %rs61, 6;
	and.b16  	%rs63, %rs42, %rs47;
	shl.b16 	%rs64, %rs63, 7;
	or.b16  	%rs65, %rs52, %rs64;
	add.s16 	%rs66, %rs65, %rs55;
	or.b16  	%rs67, %rs62, %rs40;
	or.b16  	%rs68, %rs67, %rs66;
	mul.lo.s16 	%rs69, %rs7, %rs3;
	mul.lo.s16 	%rs70, %rs7, %rs4;
	shl.b16 	%rs71, %rs70, 8;
	and.b16  	%rs72, %rs68, 255;
	mad.lo.s16 	%rs73, %rs6, %rs4, %rs69;
	shl.b16 	%rs74, %rs73, 4;
	add.s16 	%rs75, %rs74, %rs71;
	add.s16 	%rs76, %rs75, %rs72;
	add.s64 	%rd7, %rd4, %rd5;
	st.global.u16 	[%rd7], %rs76;
$L__BB0_2:
	ret;

}


// ===== COMPILED SASS (sm_100) =====

	.target	sm_100

	.elftype	@"ET_EXEC"


//--------------------- .note.nv.tkinfo           --------------------------
	.section	.note.nv.tkinfo,"",@"SHT_NOTE"
	.sectionflags	@"SHF_NOTE_NV_TKINFO"
	.tkinfo
        /*0018*/ 	.word	0x00000002
        /*0030*/ 	.string	""
        /*0030*/ 	.string	"ptxas"
        /*0030*/ 	.string	"Cuda compilation tools, release 13.0, V13.0.88"
        /*0030*/ 	.string	"Build cuda_13.0.r13.0/compiler.36424714_0"
        /*0030*/ 	.string	"-arch sm_100 -m 64 "



//--------------------- .note.nv.cuinfo           --------------------------
	.section	.note.nv.cuinfo,"",@"SHT_NOTE"
	.sectionflags	@"SHF_NOTE_NV_CUINFO"
        /*0018*/ 	.short	0x0002
        /*001a*/ 	.short	0x0064
        /*001c*/ 	.short	0x0082
	.zero		2


//--------------------- .nv.info                  --------------------------
	.section	.nv.info,"",@"SHT_CUDA_INFO"
	.align	4


	//----- nvinfo : EIATTR_REGCOUNT
	.align		4
        /*0000*/ 	.byte	0x04, 0x2f
        /*0002*/ 	.short	(.L_1 - .L_0)
	.align		4
.L_0:
        /*0004*/ 	.word	index@(_Z15multiply_kernelP10NumberPairPti)
        /*0008*/ 	.word	0x00000016


	//----- nvinfo : EIATTR_FRAME_SIZE
	.align		4
.L_1:
        /*000c*/ 	.byte	0x04, 0x11
        /*000e*/ 	.short	(.L_3 - .L_2)
	.align		4
.L_2:
        /*0010*/ 	.word	index@(_Z15multiply_kernelP10NumberPairPti)
        /*0014*/ 	.word	0x00000000


	//----- nvinfo : EIATTR_MIN_STACK_SIZE
	.align		4
.L_3:
        /*0018*/ 	.byte	0x04, 0x12
        /*001a*/ 	.short	(.L_5 - .L_4)
	.align		4
.L_4:
        /*001c*/ 	.word	index@(_Z15multiply_kernelP10NumberPairPti)
        /*0020*/ 	.word	0x00000000
.L_5:


//--------------------- .nv.compat                --------------------------
	.section	.nv.compat,"",@"SHT_CUDA_COMPAT_INFO"
	.align	4
        /*0000*/ 	.byte	0x02, 0x09, 0x00, 0x00, 0x02, 0x02, 0x01, 0x00, 0x02, 0x05, 0x05, 0x00, 0x03, 0x07, 0x01, 0x01
        /*0010*/ 	.byte	0x02, 0x03, 0x00, 0x00, 0x02, 0x06, 0x01, 0x00, 0x04, 0x0b, 0x08, 0x00, 0x09, 0x00, 0x00, 0x00
        /*0020*/ 	.byte	0x00, 0x00, 0x00, 0x00


//--------------------- .nv.info._Z15multiply_kernelP10NumberPairPti --------------------------
	.section	.nv.info._Z15multiply_kernelP10NumberPairPti,"",@"SHT_CUDA_INFO"
	.sectionflags	@""
	.align	4


	//----- nvinfo : EIATTR_CUDA_API_VERSION
	.align		4
        /*0000*/ 	.byte	0x04, 0x37
        /*0002*/ 	.short	(.L_7 - .L_6)
.L_6:
        /*0004*/ 	.word	0x00000082


	//----- nvinfo : EIATTR_KPARAM_INFO
	.align		4
.L_7:
        /*0008*/ 	.byte	0x04, 0x17
        /*000a*/ 	.short	(.L_9 - .L_8)
.L_8:
        /*000c*/ 	.word	0x00000000
        /*0010*/ 	.short	0x0002
        /*0012*/ 	.short	0x0010
        /*0014*/ 	.byte	0x00, 0xf0, 0x11, 0x00


	//----- nvinfo : EIATTR_KPARAM_INFO
	.align		4
.L_9:
        /*0018*/ 	.byte	0x04, 0x17
        /*001a*/ 	.short	(.L_11 - .L_10)
.L_10:
        /*001c*/ 	.word	0x00000000
        /*0020*/ 	.short	0x0001
        /*0022*/ 	.short	0x0008
        /*0024*/ 	.byte	0x00, 0xf5, 0x21, 0x00


	//----- nvinfo : EIATTR_KPARAM_INFO
	.align		4
.L_11:
        /*0028*/ 	.byte	0x04, 0x17
        /*002a*/ 	.short	(.L_13 - .L_12)
.L_12:
        /*002c*/ 	.word	0x00000000
        /*0030*/ 	.short	0x0000
        /*0032*/ 	.short	0x0000
        /*0034*/ 	.byte	0x00, 0xf5, 0x21, 0x00


	//----- nvinfo : EIATTR_SPARSE_MMA_MASK
	.align		4
.L_13:
        /*0038*/ 	.byte	0x03, 0x50
        /*003a*/ 	.short	0x0000


	//----- nvinfo : EIATTR_MAXREG_COUNT
	.align		4
        /*003c*/ 	.byte	0x03, 0x1b
        /*003e*/ 	.short	0x00ff


	//----- nvinfo : EIATTR_MERCURY_ISA_VERSION
	.align		4
        /*0040*/ 	.byte	0x03, 0x5f
        /*0042*/ 	.short	0x0101


	//----- nvinfo : EIATTR_VRC_CTA_INIT_COUNT
	.align		4
        /*0044*/ 	.byte	0x02, 0x4a
	.zero		1
	.zero		1


	//----- nvinfo : EIATTR_EXIT_INSTR_OFFSETS
	.align		4
        /*0048*/ 	.byte	0x04, 0x1c
        /*004a*/ 	.short	(.L_15 - .L_14)


	//   ....[0]....
.L_14:
        /*004c*/ 	.word	0x00000070


	//   ....[1]....
        /*0050*/ 	.word	0x00000490


	//----- nvinfo : EIATTR_CBANK_PARAM_SIZE
	.align		4
.L_15:
        /*0054*/ 	.byte	0x03, 0x19
        /*0056*/ 	.short	0x0014


	//----- nvinfo : EIATTR_PARAM_CBANK
	.align		4
        /*0058*/ 	.byte	0x04, 0x0a
        /*005a*/ 	.short	(.L_17 - .L_16)
	.align		4
.L_16:
        /*005c*/ 	.word	index@(.nv.constant0._Z15multiply_kernelP10NumberPairPti)
        /*0060*/ 	.short	0x0380
        /*0062*/ 	.short	0x0014


	//----- nvinfo : EIATTR_SW_WAR
	.align		4
.L_17:
        /*0064*/ 	.byte	0x04, 0x36
        /*0066*/ 	.short	(.L_19 - .L_18)
.L_18:
        /*0068*/ 	.word	0x00000008
.L_19:


//--------------------- .nv.callgraph             --------------------------
	.section	.nv.callgraph,"",@"SHT_CUDA_CALLGRAPH"
	.align	4
	.sectionentsize	8
	.align		4
        /*0000*/ 	.word	0x00000000
	.align		4
        /*0004*/ 	.word	0xffffffff
	.align		4
        /*0008*/ 	.word	0x00000000
	.align		4
        /*000c*/ 	.word	0xfffffffe
	.align		4
        /*0010*/ 	.word	0x00000000
	.align		4
        /*0014*/ 	.word	0xfffffffd
	.align		4
        /*0018*/ 	.word	0x00000000
	.align		4
        /*001c*/ 	.word	0xfffffffc


//--------------------- .text._Z15multiply_kernelP10NumberPairPti --------------------------
	.section	.text._Z15multiply_kernelP10NumberPairPti,"ax",@progbits
	.align	128
        .global         _Z15multiply_kernelP10NumberPairPti
        .type           _Z15multiply_kernelP10NumberPairPti,@function
        .size           _Z15multiply_kernelP10NumberPairPti,(.L_x_1 - _Z15multiply_kernelP10NumberPairPti)
        .other          _Z15multiply_kernelP10NumberPairPti,@"STO_CUDA_ENTRY STV_DEFAULT"
_Z15multiply_kernelP10NumberPairPti:
.text._Z15multiply_kernelP10NumberPairPti:
[----:B------:R-:W-:Y:S01]  /*0000*/  LDC R1, c[0x0][0x37c] ;  /* 0x0000df00ff017b82 */ /* 0x000fe20000000800 */
[----:B------:R-:W0:Y:S07]  /*0010*/  S2R R3, SR_TID.X ;  /* 0x0000000000037919 */ /* 0x000e2e0000002100 */
[----:B------:R-:W0:Y:S01]  /*0020*/  S2UR UR4, SR_CTAID.X ;  /* 0x00000000000479c3 */ /* 0x000e220000002500 */
[----:B------:R-:W1:Y:S07]  /*0030*/  LDCU UR5, c[0x0][0x390] ;  /* 0x00007200ff0577ac */ /* 0x000e6e0008000800 */
[----:B------:R-:W0:Y:S02]  /*0040*/  LDC R0, c[0x0][0x360] ;  /* 0x0000d800ff007b82 */ /* 0x000e240000000800 */
[----:B0-----:R-:W-:-:S05]  /*0050*/  IMAD R0, R0, UR4, R3 ;  /* 0x0000000400007c24 */ /* 0x001fca000f8e0203 */
[----:B-1----:R-:W-:-:S13]  /*0060*/  ISETP.GE.AND P0, PT, R0, UR5, PT ;  /* 0x0000000500007c0c */ /* 0x002fda000bf06270 */
[----:B------:R-:W-:Y:S05]  /*0070*/  @P0 EXIT ;  /* 0x000000000000094d */ /* 0x000fea0003800000 */
[----:B------:R-:W0:Y:S01]  /*0080*/  LDC.64 R10, c[0x0][0x380] ;  /* 0x0000e000ff0a7b82 */ /* 0x000e220000000a00 */
[----:B------:R-:W1:Y:S01]  /*0090*/  LDCU.64 UR4, c[0x0][0x358] ;  /* 0x00006b00ff0477ac */ /* 0x000e620008000a00 */
[----:B0-----:R-:W-:-:S05]  /*00a0*/  IMAD.WIDE R10, R0, 0x2, R10 ;  /* 0x00000002000a7825 */ /* 0x001fca00078e020a */
[----:B-1----:R-:W2:Y:S04]  /*00b0*/  LDG.E.U8 R2, desc[UR4][R10.64] ;  /* 0x000000040a027981 */ /* 0x002ea8000c1e1100 */
[----:B------:R-:W3:Y:S01]  /*00c0*/  LDG.E.U8 R3, desc[UR4][R10.64+0x1] ;  /* 0x000001040a037981 */ /* 0x000ee2000c1e1100 */
[----:B--2---:R-:W-:Y:S02]  /*00d0*/  LOP3.LUT R4, R2, 0xf, RZ, 0xc0, !PT ;  /* 0x0000000f02047812 */ /* 0x004fe400078ec0ff */
[--C-:B---3--:R-:W-:Y:S02]  /*00e0*/  SHF.R.U32.HI R13, RZ, 0x1, R3.reuse ;  /* 0x00000001ff0d7819 */ /* 0x108fe40000011603 */
[----:B------:R-:W-:Y:S02]  /*00f0*/  SHF.R.U32.HI R9, RZ, 0x2, R3 ;  /* 0x00000002ff097819 */ /* 0x000fe40000011603 */
[----:B------:R-:W-:-:S02]  /*0100*/  SHF.R.U32.HI R8, RZ, 0x3, R4 ;  /* 0x00000003ff087819 */ /* 0x000fc40000011604 */
[--C-:B------:R-:W-:Y:S02]  /*0110*/  SHF.R.U32.HI R14, RZ, 0x2, R4.reuse ;  /* 0x00000002ff0e7819 */ /* 0x100fe40000011604 */
[----:B------:R-:W-:Y:S02]  /*0120*/  SHF.R.U32.HI R6, RZ, 0x1, R4 ;  /* 0x00000001ff067819 */ /* 0x000fe40000011604 */
[----:B------:R-:W-:Y:S02]  /*0130*/  LOP3.LUT R7, R3, 0x8, RZ, 0xc0, !PT ;  /* 0x0000000803077812 */ /* 0x000fe400078ec0ff */
[----:B------:R-:W-:Y:S02]  /*0140*/  LOP3.LUT R12, R8, 0x1, R3, 0x80, !PT ;  /* 0x00000001080c7812 */ /* 0x000fe400078e8003 */
[----:B------:R-:W-:Y:S02]  /*0150*/  LOP3.LUT R15, R14, 0x1, R13, 0x80, !PT ;  /* 0x000000010e0f7812 */ /* 0x000fe400078e800d */
[----:B------:R-:W-:-:S02]  /*0160*/  LOP3.LUT R16, R6, 0x1, R9, 0x80, !PT ;  /* 0x0000000106107812 */ /* 0x000fc400078e8009 */
[----:B------:R-:W-:Y:S02]  /*0170*/  SHF.R.U32.HI R7, RZ, 0x3, R7 ;  /* 0x00000003ff077819 */ /* 0x000fe40000011607 */
[----:B------:R-:W-:Y:S02]  /*0180*/  LOP3.LUT R10, R16, R15, R12, 0xfe, !PT ;  /* 0x0000000f100a7212 */ /* 0x000fe400078efe0c */
[C---:B------:R-:W-:Y:S02]  /*0190*/  LOP3.LUT R5, R2.reuse, 0xf, R3, 0x80, !PT ;  /* 0x0000000f02057812 */ /* 0x040fe400078e8003 */
[----:B------:R-:W-:Y:S02]  /*01a0*/  LOP3.LUT R15, R7, R6, RZ, 0xc0, !PT ;  /* 0x00000006070f7212 */ /* 0x000fe400078ec0ff */
[----:B------:R-:W-:Y:S02]  /*01b0*/  LOP3.LUT R12, R2, 0x1, R13, 0x80, !PT ;  /* 0x00000001020c7812 */ /* 0x000fe400078e800d */
[----:B------:R-:W-:-:S02]  /*01c0*/  LOP3.LUT R11, R6, 0x1, R3, 0x80, !PT ;  /* 0x00000001060b7812 */ /* 0x000fc400078e8003 */
[-C--:B------:R-:W-:Y:S02]  /*01d0*/  LOP3.LUT R19, R9, R8.reuse, RZ, 0xc0, !PT ;  /* 0x0000000809137212 */ /* 0x080fe400078ec0ff */
[----:B------:R-:W-:Y:S02]  /*01e0*/  LOP3.LUT R18, R13, R8, RZ, 0xc0, !PT ;  /* 0x000000080d127212 */ /* 0x000fe400078ec0ff */
[----:B------:R-:W-:Y:S02]  /*01f0*/  SHF.R.U32.HI R17, RZ, 0x1, R5 ;  /* 0x00000001ff117819 */ /* 0x000fe40000011605 */
[--C-:B------:R-:W-:Y:S02]  /*0200*/  LOP3.LUT R16, R14, 0x1, R3.reuse, 0x80, !PT ;  /* 0x000000010e107812 */ /* 0x100fe400078e8003 */
[----:B------:R-:W-:Y:S02]  /*0210*/  LOP3.LUT R8, R15, R13, R8, 0xf8, !PT ;  /* 0x0000000d0f087212 */ /* 0x000fe400078ef808 */
[----:B------:R-:W-:-:S02]  /*0220*/  SHF.R.U32.HI R13, RZ, 0x4, R3 ;  /* 0x00000004ff0d7819 */ /* 0x000fc40000011603 */
[----:B------:R-:W-:Y:S02]  /*0230*/  LOP3.LUT R15, R12, R11, RZ, 0xfc, !PT ;  /* 0x0000000b0c0f7212 */ /* 0x000fe400078efcff */
[----:B------:R-:W-:Y:S02]  /*0240*/  SHF.R.U32.HI R11, RZ, 0x2, R5 ;  /* 0x00000002ff0b7819 */ /* 0x000fe40000011605 */
[----:B------:R-:W-:Y:S02]  /*0250*/  LOP3.LUT R16, R16, 0x1, R17, 0xf8, !PT ;  /* 0x0000000110107812 */ /* 0x000fe400078ef811 */
[----:B------:R-:W-:Y:S02]  /*0260*/  LOP3.LUT R12, R19, R7, R14, 0x78, !PT ;  /* 0x00000007130c7212 */ /* 0x000fe400078e780e */
[C---:B------:R-:W-:Y:S02]  /*0270*/  LOP3.LUT R9, R2.reuse, 0x1, R9, 0x80, !PT ;  /* 0x0000000102097812 */ /* 0x040fe400078e8009 */
[----:B------:R-:W-:-:S02]  /*0280*/  LOP3.LUT R14, R2, 0x1, R3, 0x80, !PT ;  /* 0x00000001020e7812 */ /* 0x000fc400078e8003 */
[----:B------:R-:W-:Y:S02]  /*0290*/  PRMT R13, R13, 0x9910, RZ ;  /* 0x000099100d0d7816 */ /* 0x000fe400000000ff */
[----:B------:R-:W-:Y:S01]  /*02a0*/  LOP3.LUT R18, R18, 0x1, R11, 0xf8, !PT ;  /* 0x0000000112127812 */ /* 0x000fe200078ef80b */
[----:B------:R-:W-:Y:S01]  /*02b0*/  IMAD R14, R15, 0x2, R14 ;  /* 0x000000020f0e7824 */ /* 0x000fe200078e020e */
[----:B------:R-:W-:Y:S02]  /*02c0*/  LOP3.LUT R9, R16, R9, RZ, 0xfc, !PT ;  /* 0x0000000910097212 */ /* 0x000fe400078efcff */
[----:B------:R-:W-:Y:S01]  /*02d0*/  SHF.R.U32.HI R16, RZ, 0x3, R5 ;  /* 0x00000003ff107819 */ /* 0x000fe20000011605 */
[----:B------:R-:W-:Y:S01]  /*02e0*/  IMAD.MOV.U32 R5, RZ, RZ, R13 ;  /* 0x000000ffff057224 */ /* 0x000fe200078e000d */
[-C--:B------:R-:W-:Y:S01]  /*02f0*/  LOP3.LUT R18, R18, R7.reuse, R6, 0xf8, !PT ;  /* 0x0000000712127212 */ /* 0x080fe200078ef806 */
[----:B------:R-:W-:Y:S01]  /*0300*/  IMAD R9, R9, 0x4, R14 ;  /* 0x0000000409097824 */ /* 0x000fe200078e020e */
[----:B------:R-:W-:Y:S01]  /*0310*/  LOP3.LUT R10, R10, R7, R2, 0xf8, !PT ;  /* 0x000000070a0a7212 */ /* 0x000fe200078ef802 */
[----:B------:R-:W-:Y:S01]  /*0320*/  IMAD R4, R4, R5, RZ ;  /* 0x0000000504047224 */ /* 0x000fe200078e02ff */
[----:B------:R-:W0:Y:S01]  /*0330*/  LDC.64 R6, c[0x0][0x388] ;  /* 0x0000e200ff067b82 */ /* 0x000e220000000a00 */
[----:B------:R-:W-:-:S02]  /*0340*/  LOP3.LUT R13, R11, R16, RZ, 0xc0, !PT ;  /* 0x000000100b0d7212 */ /* 0x000fc400078ec0ff */
[----:B------:R-:W-:Y:S01]  /*0350*/  SHF.R.U32.HI R2, RZ, 0x4, R2 ;  /* 0x00000004ff027819 */ /* 0x000fe20000011602 */
[----:B------:R-:W-:Y:S01]  /*0360*/  IMAD R9, R10, 0x8, R9 ;  /* 0x000000080a097824 */ /* 0x000fe200078e0209 */
[----:B------:R-:W-:Y:S01]  /*0370*/  LOP3.LUT R12, R12, R8, R11, 0x78, !PT ;  /* 0x000000080c0c7212 */ /* 0x000fe200078e780b */
[----:B------:R-:W-:Y:S01]  /*0380*/  IMAD R13, R13, 0x8, R18 ;  /* 0x000000080d0d7824 */ /* 0x000fe200078e0212 */
[----:B------:R-:W-:Y:S02]  /*0390*/  LOP3.LUT R8, R16, R11, R8, 0x38, !PT ;  /* 0x0000000b10087212 */ /* 0x000fe400078e3808 */
[----:B------:R-:W-:Y:S01]  /*03a0*/  PRMT R2, R2, 0x9910, RZ ;  /* 0x0000991002027816 */ /* 0x000fe200000000ff */
[----:B------:R-:W-:Y:S01]  /*03b0*/  IMAD R13, R12, 0x2, R13 ;  /* 0x000000020c0d7824 */ /* 0x000fe200078e020d */
[----:B------:R-:W-:Y:S01]  /*03c0*/  PRMT R11, R4, 0x9910, RZ ;  /* 0x00009910040b7816 */ /* 0x000fe200000000ff */
[----:B------:R-:W-:Y:S01]  /*03d0*/  IMAD R8, R8, 0x40, R9 ;  /* 0x0000004008087824 */ /* 0x000fe200078e0209 */
[----:B------:R-:W-:Y:S01]  /*03e0*/  LOP3.LUT R3, R3, 0xf, RZ, 0xc0, !PT ;  /* 0x0000000f03037812 */ /* 0x000fe200078ec0ff */
[----:B------:R-:W-:-:S02]  /*03f0*/  IMAD.MOV.U32 R4, RZ, RZ, R2 ;  /* 0x000000ffff047224 */ /* 0x000fc400078e0002 */
[----:B------:R-:W-:Y:S02]  /*0400*/  IMAD.MOV.U32 R2, RZ, RZ, R11 ;  /* 0x000000ffff027224 */ /* 0x000fe400078e000b */
[----:B------:R-:W-:Y:S02]  /*0410*/  IMAD.U32 R8, R13, 0x10, R8 ;  /* 0x000000100d087824 */ /* 0x000fe400078e0008 */
[-C--:B------:R-:W-:Y:S02]  /*0420*/  IMAD R5, R5, R4.reuse, RZ ;  /* 0x0000000405057224 */ /* 0x080fe400078e02ff */
[----:B------:R-:W-:Y:S01]  /*0430*/  IMAD R2, R3, R4, R2 ;  /* 0x0000000403027224 */ /* 0x000fe200078e0202 */
[----:B------:R-:W-:Y:S01]  /*0440*/  LOP3.LUT R8, R8, 0xff, RZ, 0xc0, !PT ;  /* 0x000000ff08087812 */ /* 0x000fe200078ec0ff */
[----:B0-----:R-:W-:-:S04]  /*0450*/  IMAD.WIDE R6, R0, 0x2, R6 ;  /* 0x0000000200067825 */ /* 0x001fc800078e0206 */
[----:B------:R-:W-:-:S04]  /*0460*/  IMAD R3, R5, 0x10, R2 ;  /* 0x0000001005037824 */ /* 0x000fc800078e0202 */
[----:B------:R-:W-:-:S05]  /*0470*/  IMAD.U32 R3, R3, 0x10, R8 ;  /* 0x0000001003037824 */ /* 0x000fca00078e0008 */
[----:B------:R-:W-:Y:S01]  /*0480*/  STG.E.U16 desc[UR4][R6.64], R3 ;  /* 0x0000000306007986 */ /* 0x000fe2000c101504 */
[----:B------:R-:W-:Y:S05]  /*0490*/  EXIT ;  /* 0x000000000000794d */ /* 0x000fea0003800000 */
.L_x_0:
[----:B------:R-:W-:-:S00]  /*04a0*/  BRA `(.L_x_0) ;  /* 0xfffffffc00fc7947 */ /* 0x000fc0000383ffff */
[----:B------:R-:W-:-:S00]  /*04b0*/  NOP ;  /* 0x0000000000007918 */ /* 0x000fc00000000000 */
        /* <DEDUP_REMOVED lines=12> */
.L_x_1:


//--------------------- .nv.shared.reserved.0     --------------------------
	.section	.nv.shared.reserved.0,"aw",@nobits
	.weak		__nv_reservedSMEM_offset_0_alias
	.size		__nv_reservedSMEM_offset_0_alias, 0, 64
	.other		__nv_reservedSMEM_offset_0_alias,@"STO_CUDA_RESERVED_SHARED STV_DEFAULT"
__nv_reservedSMEM_offset_0_alias:
	.zero		0
	.zero		64


//--------------------- .nv.constant0._Z15multiply_kernelP10NumberPairPti --------------------------
	.section	.nv.constant0._Z15multiply_kernelP10NumberPairPti,"a",@progbits
	.sectionflags	@""
	.align	4
.nv.constant0._Z15multiply_kernelP10NumberPairPti:
	.zero		916


//--------------------- SYMBOLS --------------------------

	.type		.nv.reservedSmem.offset0,@object
	.size		.nv.reservedSmem.offset0,0x4
